//
// Generated by NVIDIA NVVM Compiler
//
// Compiler Build ID: CL-36424714
// Cuda compilation tools, release 13.0, V13.0.88
// Based on NVVM 20.0.0
//

.version 9.0
.target sm_100
.address_size 64

	// .globl	_Z10mysgemm_v1iiifPfS_fS_

.visible .entry _Z10mysgemm_v1iiifPfS_fS_(
	.param .u32 _Z10mysgemm_v1iiifPfS_fS__param_0,
	.param .u32 _Z10mysgemm_v1iiifPfS_fS__param_1,
	.param .u32 _Z10mysgemm_v1iiifPfS_fS__param_2,
	.param .f32 _Z10mysgemm_v1iiifPfS_fS__param_3,
	.param .u64 .ptr .align 1 _Z10mysgemm_v1iiifPfS_fS__param_4,
	.param .u64 .ptr .align 1 _Z10mysgemm_v1iiifPfS_fS__param_5,
	.param .f32 _Z10mysgemm_v1iiifPfS_fS__param_6,
	.param .u64 .ptr .align 1 _Z10mysgemm_v1iiifPfS_fS__param_7
)
.maxntid 1024
{
	.reg .pred 	%p<10>;
	.reg .b32 	%r<79>;
	.reg .b32 	%f<75>;
	.reg .b64 	%rd<91>;

	ld.param.u32 	%r41, [_Z10mysgemm_v1iiifPfS_fS__param_0];
	ld.param.u32 	%r42, [_Z10mysgemm_v1iiifPfS_fS__param_1];
	ld.param.u32 	%r43, [_Z10mysgemm_v1iiifPfS_fS__param_2];
	ld.param.u64 	%rd6, [_Z10mysgemm_v1iiifPfS_fS__param_4];
	ld.param.u64 	%rd7, [_Z10mysgemm_v1iiifPfS_fS__param_5];
	cvta.to.global.u64 	%rd1, %rd7;
	cvta.to.global.u64 	%rd2, %rd6;
	mov.u32 	%r1, %tid.x;
	mov.u32 	%r2, %tid.y;
	mov.u32 	%r44, %ctaid.x;
	mov.u32 	%r45, %ctaid.y;
	shl.b32 	%r46, %r44, 5;
	cvt.s64.s32 	%rd3, %r46;
	shl.b32 	%r47, %r45, 5;
	mul.lo.s32 	%r48, %r42, %r47;
	cvt.s64.s32 	%rd4, %r48;
	mad.lo.s32 	%r3, %r41, %r47, %r46;
	setp.lt.s32 	%p1, %r43, 1;
	mov.f32 	%f74, 0f00000000;
	@%p1 bra 	$L__BB0_12;
	mul.lo.s32 	%r4, %r42, %r2;
	and.b32  	%r5, %r43, 7;
	setp.lt.u32 	%p2, %r43, 8;
	mov.f32 	%f74, 0f00000000;
	mov.b32 	%r77, 0;
	@%p2 bra 	$L__BB0_4;
	and.b32  	%r50, %r43, 2147483640;
	neg.s32 	%r75, %r50;
	mad.lo.s32 	%r73, %r41, 7, %r1;
	mad.lo.s32 	%r72, %r41, 6, %r1;
	mad.lo.s32 	%r71, %r41, 5, %r1;
	shl.b32 	%r51, %r41, 2;
	add.s32 	%r70, %r1, %r51;
	mad.lo.s32 	%r69, %r41, 3, %r1;
	shl.b32 	%r52, %r41, 1;
	add.s32 	%r68, %r1, %r52;
	add.s32 	%r66, %r1, %r41;
	mov.f32 	%f74, 0f00000000;
	mov.u32 	%r67, %r4;
	mov.u32 	%r74, %r1;
$L__BB0_3:
	.pragma "nounroll";
	and.b32  	%r77, %r43, 2147483640;
	cvt.s64.s32 	%rd8, %r67;
	add.s64 	%rd9, %rd4, %rd8;
	shl.b64 	%rd10, %rd9, 2;
	add.s64 	%rd11, %rd1, %rd10;
	cvt.s64.s32 	%rd12, %r74;
	add.s64 	%rd13, %rd12, %rd3;
	shl.b64 	%rd14, %rd13, 2;
	add.s64 	%rd15, %rd2, %rd14;
	ld.global.f32 	%f19, [%rd15];
	ld.global.f32 	%f20, [%rd11];
	fma.rn.f32 	%f21, %f19, %f20, %f74;
	cvt.s64.s32 	%rd16, %r66;
	add.s64 	%rd17, %rd16, %rd3;
	shl.b64 	%rd18, %rd17, 2;
	add.s64 	%rd19, %rd2, %rd18;
	ld.global.f32 	%f22, [%rd19];
	ld.global.f32 	%f23, [%rd11+4];
	fma.rn.f32 	%f24, %f22, %f23, %f21;
	cvt.s64.s32 	%rd20, %r68;
	add.s64 	%rd21, %rd20, %rd3;
	shl.b64 	%rd22, %rd21, 2;
	add.s64 	%rd23, %rd2, %rd22;
	ld.global.f32 	%f25, [%rd23];
	ld.global.f32 	%f26, [%rd11+8];
	fma.rn.f32 	%f27, %f25, %f26, %f24;
	cvt.s64.s32 	%rd24, %r69;
	add.s64 	%rd25, %rd24, %rd3;
	shl.b64 	%rd26, %rd25, 2;
	add.s64 	%rd27, %rd2, %rd26;
	ld.global.f32 	%f28, [%rd27];
	ld.global.f32 	%f29, [%rd11+12];
	fma.rn.f32 	%f30, %f28, %f29, %f27;
	cvt.s64.s32 	%rd28, %r70;
	add.s64 	%rd29, %rd28, %rd3;
	shl.b64 	%rd30, %rd29, 2;
	add.s64 	%rd31, %rd2, %rd30;
	ld.global.f32 	%f31, [%rd31];
	ld.global.f32 	%f32, [%rd11+16];
	fma.rn.f32 	%f33, %f31, %f32, %f30;
	cvt.s64.s32 	%rd32, %r71;
	add.s64 	%rd33, %rd32, %rd3;
	shl.b64 	%rd34, %rd33, 2;
	add.s64 	%rd35, %rd2, %rd34;
	ld.global.f32 	%f34, [%rd35];
	ld.global.f32 	%f35, [%rd11+20];
	fma.rn.f32 	%f36, %f34, %f35, %f33;
	cvt.s64.s32 	%rd36, %r72;
	add.s64 	%rd37, %rd36, %rd3;
	shl.b64 	%rd38, %rd37, 2;
	add.s64 	%rd39, %rd2, %rd38;
	ld.global.f32 	%f37, [%rd39];
	ld.global.f32 	%f38, [%rd11+24];
	fma.rn.f32 	%f39, %f37, %f38, %f36;
	cvt.s64.s32 	%rd40, %r73;
	add.s64 	%rd41, %rd40, %rd3;
	shl.b64 	%rd42, %rd41, 2;
	add.s64 	%rd43, %rd2, %rd42;
	ld.global.f32 	%f40, [%rd43];
	ld.global.f32 	%f41, [%rd11+28];
	fma.rn.f32 	%f74, %f40, %f41, %f39;
	add.s32 	%r75, %r75, 8;
	shl.b32 	%r53, %r41, 3;
	add.s32 	%r74, %r74, %r53;
	add.s32 	%r73, %r73, %r53;
	add.s32 	%r72, %r72, %r53;
	add.s32 	%r71, %r71, %r53;
	add.s32 	%r70, %r70, %r53;
	add.s32 	%r69, %r69, %r53;
	add.s32 	%r68, %r68, %r53;
	add.s32 	%r67, %r67, 8;
	add.s32 	%r66, %r66, %r53;
	setp.ne.s32 	%p3, %r75, 0;
	@%p3 bra 	$L__BB0_3;
$L__BB0_4:
	setp.eq.s32 	%p4, %r5, 0;
	@%p4 bra 	$L__BB0_12;
	and.b32  	%r36, %r43, 3;
	setp.lt.u32 	%p5, %r5, 4;
	@%p5 bra 	$L__BB0_7;
	mad.lo.s32 	%r54, %r77, %r41, %r1;
	cvt.s64.s32 	%rd44, %r54;
	add.s64 	%rd45, %rd44, %rd3;
	shl.b64 	%rd46, %rd45, 2;
	add.s64 	%rd47, %rd2, %rd46;
	ld.global.f32 	%f43, [%rd47];
	add.s32 	%r55, %r77, %r4;
	cvt.s64.s32 	%rd48, %r55;
	add.s64 	%rd49, %rd48, %rd4;
	shl.b64 	%rd50, %rd49, 2;
	add.s64 	%rd51, %rd1, %rd50;
	ld.global.f32 	%f44, [%rd51];
	fma.rn.f32 	%f45, %f43, %f44, %f74;
	add.s32 	%r56, %r54, %r41;
	cvt.s64.s32 	%rd52, %r56;
	add.s64 	%rd53, %rd52, %rd3;
	shl.b64 	%rd54, %rd53, 2;
	add.s64 	%rd55, %rd2, %rd54;
	ld.global.f32 	%f46, [%rd55];
	ld.global.f32 	%f47, [%rd51+4];
	fma.rn.f32 	%f48, %f46, %f47, %f45;
	add.s32 	%r57, %r56, %r41;
	cvt.s64.s32 	%rd56, %r57;
	add.s64 	%rd57, %rd56, %rd3;
	shl.b64 	%rd58, %rd57, 2;
	add.s64 	%rd59, %rd2, %rd58;
	ld.global.f32 	%f49, [%rd59];
	ld.global.f32 	%f50, [%rd51+8];
	fma.rn.f32 	%f51, %f49, %f50, %f48;
	add.s32 	%r58, %r57, %r41;
	cvt.s64.s32 	%rd60, %r58;
	add.s64 	%rd61, %rd60, %rd3;
	shl.b64 	%rd62, %rd61, 2;
	add.s64 	%rd63, %rd2, %rd62;
	ld.global.f32 	%f52, [%rd63];
	ld.global.f32 	%f53, [%rd51+12];
	fma.rn.f32 	%f74, %f52, %f53, %f51;
	add.s32 	%r77, %r77, 4;
$L__BB0_7:
	setp.eq.s32 	%p6, %r36, 0;
	@%p6 bra 	$L__BB0_12;
	setp.eq.s32 	%p7, %r36, 1;
	@%p7 bra 	$L__BB0_10;
	mad.lo.s32 	%r59, %r77, %r41, %r1;
	cvt.s64.s32 	%rd64, %r59;
	add.s64 	%rd65, %rd64, %rd3;
	shl.b64 	%rd66, %rd65, 2;
	add.s64 	%rd67, %rd2, %rd66;
	ld.global.f32 	%f55, [%rd67];
	add.s32 	%r60, %r77, %r4;
	cvt.s64.s32 	%rd68, %r60;
	add.s64 	%rd69, %rd68, %rd4;
	shl.b64 	%rd70, %rd69, 2;
	add.s64 	%rd71, %rd1, %rd70;
	ld.global.f32 	%f56, [%rd71];
	fma.rn.f32 	%f57, %f55, %f56, %f74;
	add.s32 	%r61, %r59, %r41;
	cvt.s64.s32 	%rd72, %r61;
	add.s64 	%rd73, %rd72, %rd3;
	shl.b64 	%rd74, %rd73, 2;
	add.s64 	%rd75, %rd2, %rd74;
	ld.global.f32 	%f58, [%rd75];
	ld.global.f32 	%f59, [%rd71+4];
	fma.rn.f32 	%f74, %f58, %f59, %f57;
	add.s32 	%r77, %r77, 2;
$L__BB0_10:
	and.b32  	%r62, %r43, 1;
	setp.eq.b32 	%p8, %r62, 1;
	not.pred 	%p9, %p8;
	@%p9 bra 	$L__BB0_12;
	mad.lo.s32 	%r63, %r77, %r41, %r1;
	cvt.s64.s32 	%rd76, %r63;
	add.s64 	%rd77, %rd76, %rd3;
	shl.b64 	%rd78, %rd77, 2;
	add.s64 	%rd79, %rd2, %rd78;
	ld.global.f32 	%f60, [%rd79];
	add.s32 	%r64, %r77, %r4;
	cvt.s64.s32 	%rd80, %r64;
	add.s64 	%rd81, %rd80, %rd4;
	shl.b64 	%rd82, %rd81, 2;
	add.s64 	%rd83, %rd1, %rd82;
	ld.global.f32 	%f61, [%rd83];
	fma.rn.f32 	%f74, %f60, %f61, %f74;
$L__BB0_12:
	ld.param.u64 	%rd90, [_Z10mysgemm_v1iiifPfS_fS__param_7];
	ld.param.f32 	%f66, [_Z10mysgemm_v1iiifPfS_fS__param_6];
	ld.param.f32 	%f65, [_Z10mysgemm_v1iiifPfS_fS__param_3];
	cvt.s64.s32 	%rd84, %r3;
	cvta.to.global.u64 	%rd85, %rd90;
	mad.lo.s32 	%r65, %r41, %r2, %r1;
	cvt.s64.s32 	%rd86, %r65;
	add.s64 	%rd87, %rd84, %rd86;
	shl.b64 	%rd88, %rd87, 2;
	add.s64 	%rd89, %rd85, %rd88;
	ld.global.f32 	%f62, [%rd89];
	mul.f32 	%f63, %f66, %f62;
	fma.rn.f32 	%f64, %f65, %f74, %f63;
	st.global.f32 	[%rd89], %f64;
	ret;

}


// ===== COMPILED SASS (sm_100) =====

	.target	sm_100

	.elftype	@"ET_EXEC"


//--------------------- .note.nv.tkinfo           --------------------------
	.section	.note.nv.tkinfo,"",@"SHT_NOTE"
	.sectionflags	@"SHF_NOTE_NV_TKINFO"
	.tkinfo
        /*0018*/ 	.word	0x00000002
        /*0030*/ 	.string	""
        /*0030*/ 	.string	"ptxas"
        /*0030*/ 	.string	"Cuda compilation tools, release 13.0, V13.0.88"
        /*0030*/ 	.string	"Build cuda_13.0.r13.0/compiler.36424714_0"
        /*0030*/ 	.string	"-arch sm_100 -m 64 "



//--------------------- .note.nv.cuinfo           --------------------------
	.section	.note.nv.cuinfo,"",@"SHT_NOTE"
	.sectionflags	@"SHF_NOTE_NV_CUINFO"
        /*0018*/ 	.short	0x0002
        /*001a*/ 	.short	0x0064
        /*001c*/ 	.short	0x0082
	.zero		2


//--------------------- .nv.info                  --------------------------
	.section	.nv.info,"",@"SHT_CUDA_INFO"
	.align	4


	//----- nvinfo : EIATTR_REGCOUNT
	.align		4
        /*0000*/ 	.byte	0x04, 0x2f
        /*0002*/ 	.short	(.L_1 - .L_0)
	.align		4
.L_0:
        /*0004*/ 	.word	index@(_Z10mysgemm_v1iiifPfS_fS_)
        /*0008*/ 	.word	0x00000020


	//----- nvinfo : EIATTR_FRAME_SIZE
	.align		4
.L_1:
        /*000c*/ 	.byte	0x04, 0x11
        /*000e*/ 	.short	(.L_3 - .L_2)
	.align		4
.L_2:
        /*0010*/ 	.word	index@(_Z10mysgemm_v1iiifPfS_fS_)
        /*0014*/ 	.word	0x00000000


	//----- nvinfo : EIATTR_MIN_STACK_SIZE
	.align		4
.L_3:
        /*0018*/ 	.byte	0x04, 0x12
        /*001a*/ 	.short	(.L_5 - .L_4)
	.align		4
.L_4:
        /*001c*/ 	.word	index@(_Z10mysgemm_v1iiifPfS_fS_)
        /*0020*/ 	.word	0x00000000
.L_5:


//--------------------- .nv.compat                --------------------------
	.section	.nv.compat,"",@"SHT_CUDA_COMPAT_INFO"
	.align	4
        /*0000*/ 	.byte	0x02, 0x09, 0x00, 0x00, 0x02, 0x02, 0x01, 0x00, 0x02, 0x05, 0x05, 0x00, 0x03, 0x07, 0x01, 0x01
        /*0010*/ 	.byte	0x02, 0x03, 0x00, 0x00, 0x02, 0x06, 0x01, 0x00, 0x04, 0x0b, 0x08, 0x00, 0x09, 0x00, 0x00, 0x00
        /*0020*/ 	.byte	0x00, 0x00, 0x00, 0x00


//--------------------- .nv.info._Z10mysgemm_v1iiifPfS_fS_ --------------------------
	.section	.nv.info._Z10mysgemm_v1iiifPfS_fS_,"",@"SHT_CUDA_INFO"
	.sectionflags	@""
	.align	4


	//----- nvinfo : EIATTR_CUDA_API_VERSION
	.align		4
        /*0000*/ 	.byte	0x04, 0x37
        /*0002*/ 	.short	(.L_7 - .L_6)
.L_6:
        /*0004*/ 	.word	0x00000082


	//----- nvinfo : EIATTR_KPARAM_INFO
	.align		4
.L_7:
        /*0008*/ 	.byte	0x04, 0x17
        /*000a*/ 	.short	(.L_9 - .L_8)
.L_8:
        /*000c*/ 	.word	0x00000000
        /*0010*/ 	.short	0x0007
        /*0012*/ 	.short	0x0028
        /*0014*/ 	.byte	0x00, 0xf5, 0x21, 0x00


	//----- nvinfo : EIATTR_KPARAM_INFO
	.align		4
.L_9:
        /*0018*/ 	.byte	0x04, 0x17
        /*001a*/ 	.short	(.L_11 - .L_10)
.L_10:
        /*001c*/ 	.word	0x00000000
        /*0020*/ 	.short	0x0006
        /*0022*/ 	.short	0x0020
        /*0024*/ 	.byte	0x00, 0xf0, 0x11, 0x00


	//----- nvinfo : EIATTR_KPARAM_INFO
	.align		4
.L_11:
        /*0028*/ 	.byte	0x04, 0x17
        /*002a*/ 	.short	(.L_13 - .L_12)
.L_12:
        /*002c*/ 	.word	0x00000000
        /*0030*/ 	.short	0x0005
        /*0032*/ 	.short	0x0018
        /*0034*/ 	.byte	0x00, 0xf5, 0x21, 0x00


	//----- nvinfo : EIATTR_KPARAM_INFO
	.align		4
.L_13:
        /*0038*/ 	.byte	0x04, 0x17
        /*003a*/ 	.short	(.L_15 - .L_14)
.L_14:
        /*003c*/ 	.word	0x00000000
        /*0040*/ 	.short	0x0004
        /*0042*/ 	.short	0x0010
        /*0044*/ 	.byte	0x00, 0xf5, 0x21, 0x00


	//----- nvinfo : EIATTR_KPARAM_INFO
	.align		4
.L_15:
        /*0048*/ 	.byte	0x04, 0x17
        /*004a*/ 	.short	(.L_17 - .L_16)
.L_16:
        /*004c*/ 	.word	0x00000000
        /*0050*/ 	.short	0x0003
        /*0052*/ 	.short	0x000c
        /*0054*/ 	.byte	0x00, 0xf0, 0x11, 0x00


	//----- nvinfo : EIATTR_KPARAM_INFO
	.align		4
.L_17:
        /*0058*/ 	.byte	0x04, 0x17
        /*005a*/ 	.short	(.L_19 - .L_18)
.L_18:
        /*005c*/ 	.word	0x00000000
        /*0060*/ 	.short	0x0002
        /*0062*/ 	.short	0x0008
        /*0064*/ 	.byte	0x00, 0xf0, 0x11, 0x00


	//----- nvinfo : EIATTR_KPARAM_INFO
	.align		4
.L_19:
        /*0068*/ 	.byte	0x04, 0x17
        /*006a*/ 	.short	(.L_21 - .L_20)
.L_20:
        /*006c*/ 	.word	0x00000000
        /*0070*/ 	.short	0x0001
        /*0072*/ 	.short	0x0004
        /*0074*/ 	.byte	0x00, 0xf0, 0x11, 0x00


	//----- nvinfo : EIATTR_KPARAM_INFO
	.align		4
.L_21:
        /*0078*/ 	.byte	0x04, 0x17
        /*007a*/ 	.short	(.L_23 - .L_22)
.L_22:
        /*007c*/ 	.word	0x00000000
        /*0080*/ 	.short	0x0000
        /*0082*/ 	.short	0x0000
        /*0084*/ 	.byte	0x00, 0xf0, 0x11, 0x00


	//----- nvinfo : EIATTR_SPARSE_MMA_MASK
	.align		4
.L_23:
        /*0088*/ 	.byte	0x03, 0x50
        /*008a*/ 	.short	0x0000


	//----- nvinfo : EIATTR_MAXREG_COUNT
	.align		4
        /*008c*/ 	.byte	0x03, 0x1b
        /*008e*/ 	.short	0x0040


	//----- nvinfo : EIATTR_MERCURY_ISA_VERSION
	.align		4
        /*0090*/ 	.byte	0x03, 0x5f
        /*0092*/ 	.short	0x0101


	//----- nvinfo : EIATTR_VRC_CTA_INIT_COUNT
	.align		4
        /*0094*/ 	.byte	0x02, 0x4a
	.zero		1
	.zero		1


	//----- nvinfo : EIATTR_EXIT_INSTR_OFFSETS
	.align		4
        /*0098*/ 	.byte	0x04, 0x1c
        /*009a*/ 	.short	(.L_25 - .L_24)


	//   ....[0]....
.L_24:
        /*009c*/ 	.word	0x00000d20


	//----- nvinfo : EIATTR_MAX_THREADS
	.align		4
.L_25:
        /*00a0*/ 	.byte	0x04, 0x05
        /*00a2*/ 	.short	(.L_27 - .L_26)
.L_26:
        /*00a4*/ 	.word	0x00000400
        /*00a8*/ 	.word	0x00000001
        /*00ac*/ 	.word	0x00000001


	//----- nvinfo : EIATTR_CBANK_PARAM_SIZE
	.align		4
.L_27:
        /*00b0*/ 	.byte	0x03, 0x19
        /*00b2*/ 	.short	0x0030


	//----- nvinfo : EIATTR_PARAM_CBANK
	.align		4
        /*00b4*/ 	.byte	0x04, 0x0a
        /*00b6*/ 	.short	(.L_29 - .L_28)
	.align		4
.L_28:
        /*00b8*/ 	.word	index@(.nv.constant0._Z10mysgemm_v1iiifPfS_fS_)
        /*00bc*/ 	.short	0x0380
        /*00be*/ 	.short	0x0030


	//----- nvinfo : EIATTR_SW_WAR
	.align		4
.L_29:
        /*00c0*/ 	.byte	0x04, 0x36
        /*00c2*/ 	.short	(.L_31 - .L_30)
.L_30:
        /*00c4*/ 	.word	0x00000008
.L_31:


//--------------------- .nv.callgraph             --------------------------
	.section	.nv.callgraph,"",@"SHT_CUDA_CALLGRAPH"
	.align	4
	.sectionentsize	8
	.align		4
        /*0000*/ 	.word	0x00000000
	.align		4
        /*0004*/ 	.word	0xffffffff
	.align		4
        /*0008*/ 	.word	0x00000000
	.align		4
        /*000c*/ 	.word	0xfffffffe
	.align		4
        /*0010*/ 	.word	0x00000000
	.align		4
        /*0014*/ 	.word	0xfffffffd
	.align		4
        /*0018*/ 	.word	0x00000000
	.align		4
        /*001c*/ 	.word	0xfffffffc


//--------------------- .text._Z10mysgemm_v1iiifPfS_fS_ --------------------------
	.section	.text._Z10mysgemm_v1iiifPfS_fS_,"ax",@progbits
	.align	128
        .global         _Z10mysgemm_v1iiifPfS_fS_
        .type           _Z10mysgemm_v1iiifPfS_fS_,@function
        .size           _Z10mysgemm_v1iiifPfS_fS_,(.L_x_6 - _Z10mysgemm_v1iiifPfS_fS_)
        .other          _Z10mysgemm_v1iiifPfS_fS_,@"STO_CUDA_ENTRY STV_DEFAULT"
_Z10mysgemm_v1iiifPfS_fS_:
.text._Z10mysgemm_v1iiifPfS_fS_:
[----:B------:R-:W-:Y:S01]  /*0000*/  LDC R1, c[0x0][0x37c] ;  /* 0x0000df00ff017b82 */ /* 0x000fe20000000800 */
[----:B------:R-:W0:Y:S07]  /*0010*/  S2R R4, SR_CTAID.Y ;  /* 0x0000000000047919 */ /* 0x000e2e0000002600 */
[----:B------:R-:W1:Y:S01]  /*0020*/  S2UR UR5, SR_CTAID.X ;  /* 0x00000000000579c3 */ /* 0x000e620000002500 */
[----:B------:R-:W2:Y:S01]  /*0030*/  LDCU UR6, c[0x0][0x388] ;  /* 0x00007100ff0677ac */ /* 0x000ea20008000800 */
[----:B------:R-:W-:Y:S01]  /*0040*/  IMAD.MOV.U32 R12, RZ, RZ, RZ ;  /* 0x000000ffff0c7224 */ /* 0x000fe200078e00ff */
[----:B------:R-:W3:Y:S01]  /*0050*/  S2R R3, SR_TID.X ;  /* 0x0000000000037919 */ /* 0x000ee20000002100 */
[----:B------:R-:W4:Y:S01]  /*0060*/  LDCU.64 UR8, c[0x0][0x358] ;  /* 0x00006b00ff0877ac */ /* 0x000f220008000a00 */
[----:B------:R-:W3:Y:S03]  /*0070*/  S2R R0, SR_TID.Y ;  /* 0x0000000000007919 */ /* 0x000ee60000002200 */
[----:B------:R-:W5:Y:S01]  /*0080*/  LDC.64 R6, c[0x0][0x380] ;  /* 0x0000e000ff067b82 */ /* 0x000f620000000a00 */
[----:B--2---:R-:W-:-:S02]  /*0090*/  UISETP.GE.AND UP0, UPT, UR6, 0x1, UPT ;  /* 0x000000010600788c */ /* 0x004fc4000bf06270 */
[----:B-1----:R-:W-:Y:S01]  /*00a0*/  USHF.L.U32 UR5, UR5, 0x5, URZ ;  /* 0x0000000505057899 */ /* 0x002fe200080006ff */
[----:B0-----:R-:W-:-:S05]  /*00b0*/  IMAD.SHL.U32 R4, R4, 0x20, RZ ;  /* 0x0000002004047824 */ /* 0x001fca00078e00ff */
[----:B-----5:R-:W-:Y:S01]  /*00c0*/  IMAD R2, R4, R6, UR5 ;  /* 0x0000000504027e24 */ /* 0x020fe2000f8e0206 */
[----:B---34-:R-:W-:Y:S06]  /*00d0*/  BRA.U !UP0, `(.L_x_0) ;  /* 0x0000000908dc7547 */ /* 0x018fec000b800000 */
[----:B------:R-:W-:Y:S01]  /*00e0*/  UISETP.GE.U32.AND UP0, UPT, UR6, 0x8, UPT ;  /* 0x000000080600788c */ /* 0x000fe2000bf06070 */
[-C--:B------:R-:W-:Y:S01]  /*00f0*/  IMAD R4, R4, R7.reuse, RZ ;  /* 0x0000000704047224 */ /* 0x080fe200078e02ff */
[----:B------:R-:W-:Y:S01]  /*0100*/  USHF.R.S32.HI UR10, URZ, 0x1f, UR5 ;  /* 0x0000001fff0a7899 */ /* 0x000fe20008011405 */
[----:B------:R-:W-:Y:S01]  /*0110*/  IMAD R7, R0, R7, RZ ;  /* 0x0000000700077224 */ /* 0x000fe200078e02ff */
[----:B------:R-:W-:Y:S01]  /*0120*/  UMOV UR4, URZ ;  /* 0x000000ff00047c82 */ /* 0x000fe20008000000 */
[----:B------:R-:W-:Y:S01]  /*0130*/  IMAD.MOV.U32 R12, RZ, RZ, RZ ;  /* 0x000000ffff0c7224 */ /* 0x000fe200078e00ff */
[----:B------:R-:W-:-:S03]  /*0140*/  SHF.R.S32.HI R8, RZ, 0x1f, R4 ;  /* 0x0000001fff087819 */ /* 0x000fc60000011404 */
[----:B------:R-:W-:Y:S05]  /*0150*/  BRA.U !UP0, `(.L_x_1) ;  /* 0x0000000508587547 */ /* 0x000fea000b800000 */
[----:B------:R-:W-:Y:S01]  /*0160*/  ULOP3.LUT UR4, UR6, 0x7ffffff8, URZ, 0xc0, !UPT ;  /* 0x7ffffff806047892 */ /* 0x000fe2000f8ec0ff */
[C-C-:B------:R-:W-:Y:S01]  /*0170*/  IMAD R5, R6.reuse, 0x7, R3.reuse ;  /* 0x0000000706057824 */ /* 0x140fe200078e0203 */
[----:B------:R-:W0:Y:S01]  /*0180*/  LDCU.128 UR12, c[0x0][0x390] ;  /* 0x00007200ff0c77ac */ /* 0x000e220008000c00 */
[C-C-:B------:R-:W-:Y:S02]  /*0190*/  IMAD R9, R6.reuse, 0x6, R3.reuse ;  /* 0x0000000606097824 */ /* 0x140fe400078e0203 */
[C-C-:B------:R-:W-:Y:S01]  /*01a0*/  IMAD R11, R6.reuse, 0x5, R3.reuse ;  /* 0x00000005060b7824 */ /* 0x140fe200078e0203 */
[----:B------:R-:W-:Y:S01]  /*01b0*/  UIADD3 UR4, UPT, UPT, -UR4, URZ, URZ ;  /* 0x000000ff04047290 */ /* 0x000fe2000fffe1ff */
[C-C-:B------:R-:W-:Y:S02]  /*01c0*/  IMAD R13, R6.reuse, 0x4, R3.reuse ;  /* 0x00000004060d7824 */ /* 0x140fe400078e0203 */
[C-C-:B------:R-:W-:Y:S02]  /*01d0*/  IMAD R23, R6.reuse, 0x3, R3.reuse ;  /* 0x0000000306177824 */ /* 0x140fe400078e0203 */
[----:B------:R-:W-:-:S02]  /*01e0*/  IMAD R25, R6, 0x2, R3 ;  /* 0x0000000206197824 */ /* 0x000fc400078e0203 */
[----:B------:R-:W-:Y:S02]  /*01f0*/  IMAD.IADD R10, R3, 0x1, R6 ;  /* 0x00000001030a7824 */ /* 0x000fe400078e0206 */
[----:B------:R-:W-:Y:S02]  /*0200*/  IMAD.MOV.U32 R12, RZ, RZ, RZ ;  /* 0x000000ffff0c7224 */ /* 0x000fe400078e00ff */
[----:B------:R-:W-:Y:S02]  /*0210*/  IMAD.MOV.U32 R27, RZ, RZ, R7 ;  /* 0x000000ffff1b7224 */ /* 0x000fe400078e0007 */
[----:B------:R-:W-:-:S07]  /*0220*/  IMAD.MOV.U32 R29, RZ, RZ, R3 ;  /* 0x000000ffff1d7224 */ /* 0x000fce00078e0003 */
.L_x_2:
[C---:B------:R-:W-:Y:S02]  /*0230*/  IADD3 R15, P1, PT, R29.reuse, UR5, RZ ;  /* 0x000000051d0f7c10 */ /* 0x040fe4000ff3e0ff */
[----:B------:R-:W-:Y:S02]  /*0240*/  IADD3 R21, P0, PT, R4, R27, RZ ;  /* 0x0000001b04157210 */ /* 0x000fe40007f1e0ff */
[----:B------:R-:W-:Y:S02]  /*0250*/  LEA.HI.X.SX32 R18, R29, UR10, 0x1, P1 ;  /* 0x0000000a1d127c11 */ /* 0x000fe400088f0eff */
[----:B0-----:R-:W-:Y:S02]  /*0260*/  LEA R16, P1, R15, UR12, 0x2 ;  /* 0x0000000c0f107c11 */ /* 0x001fe4000f8210ff */
[----:B------:R-:W-:Y:S02]  /*0270*/  IADD3 R19, P2, PT, R10, UR5, RZ ;  /* 0x000000050a137c10 */ /* 0x000fe4000ff5e0ff */
[----:B------:R-:W-:-:S02]  /*0280*/  LEA.HI.X.SX32 R22, R27, R8, 0x1, P0 ;  /* 0x000000081b167211 */ /* 0x000fc400000f0eff */
[----:B------:R-:W-:Y:S02]  /*0290*/  LEA R14, P0, R21, UR14, 0x2 ;  /* 0x0000000e150e7c11 */ /* 0x000fe4000f8010ff */
[----:B------:R-:W-:Y:S02]  /*02a0*/  LEA.HI.X R17, R15, UR13, R18, 0x2, P1 ;  /* 0x0000000d0f117c11 */ /* 0x000fe400088f1412 */
[----:B------:R-:W-:Y:S02]  /*02b0*/  LEA.HI.X.SX32 R20, R10, UR10, 0x1, P2 ;  /* 0x0000000a0a147c11 */ /* 0x000fe400090f0eff */
[----:B------:R-:W-:Y:S02]  /*02c0*/  LEA R18, P1, R19, UR12, 0x2 ;  /* 0x0000000c13127c11 */ /* 0x000fe4000f8210ff */
[----:B------:R-:W-:Y:S01]  /*02d0*/  LEA.HI.X R15, R21, UR15, R22, 0x2, P0 ;  /* 0x0000000f150f7c11 */ /* 0x000fe200080f1416 */
[----:B------:R-:W2:Y:S01]  /*02e0*/  LDG.E R17, desc[UR8][R16.64] ;  /* 0x0000000810117981 */ /* 0x000ea2000c1e1900 */
[----:B------:R-:W-:-:S03]  /*02f0*/  LEA.HI.X R19, R19, UR13, R20, 0x2, P1 ;  /* 0x0000000d13137c11 */ /* 0x000fc600088f1414 */
[----:B------:R-:W2:Y:S04]  /*0300*/  LDG.E R20, desc[UR8][R14.64] ;  /* 0x000000080e147981 */ /* 0x000ea8000c1e1900 */
[----:B------:R-:W3:Y:S04]  /*0310*/  LDG.E R19, desc[UR8][R18.64] ;  /* 0x0000000812137981 */ /* 0x000ee8000c1e1900 */
[----:B------:R-:W3:Y:S01]  /*0320*/  LDG.E R24, desc[UR8][R14.64+0x4] ;  /* 0x000004080e187981 */ /* 0x000ee2000c1e1900 */
[----:B------:R-:W-:Y:S02]  /*0330*/  IADD3 R21, P0, PT, R25, UR5, RZ ;  /* 0x0000000519157c10 */ /* 0x000fe4000ff1e0ff */
[----:B------:R-:W-:-:S02]  /*0340*/  IADD3 R22, P1, PT, R23, UR5, RZ ;  /* 0x0000000517167c10 */ /* 0x000fc4000ff3e0ff */
[----:B------:R-:W-:Y:S01]  /*0350*/  LEA.HI.X.SX32 R26, R25, UR10, 0x1, P0 ;  /* 0x0000000a191a7c11 */ /* 0x000fe200080f0eff */
[----:B--2---:R-:W-:Y:S01]  /*0360*/  FFMA R12, R17, R20, R12 ;  /* 0x00000014110c7223 */ /* 0x004fe2000000000c */
[----:B------:R-:W-:-:S04]  /*0370*/  LEA R20, P0, R21, UR12, 0x2 ;  /* 0x0000000c15147c11 */ /* 0x000fc8000f8010ff */
[----:B------:R-:W-:Y:S02]  /*0380*/  LEA.HI.X R21, R21, UR13, R26, 0x2, P0 ;  /* 0x0000000d15157c11 */ /* 0x000fe400080f141a */
[C---:B------:R-:W-:Y:S01]  /*0390*/  LEA R16, P0, R22.reuse, UR12, 0x2 ;  /* 0x0000000c16107c11 */ /* 0x040fe2000f8010ff */
[----:B---3--:R-:W-:Y:S01]  /*03a0*/  FFMA R12, R19, R24, R12 ;  /* 0x00000018130c7223 */ /* 0x008fe2000000000c */
[----:B------:R-:W-:Y:S01]  /*03b0*/  LEA.HI.X.SX32 R24, R23, UR10, 0x1, P1 ;  /* 0x0000000a17187c11 */ /* 0x000fe200088f0eff */
[----:B------:R-:W2:Y:S01]  /*03c0*/  LDG.E R26, desc[UR8][R14.64+0xc] ;  /* 0x00000c080e1a7981 */ /* 0x000ea2000c1e1900 */
[C---:B------:R-:W-:Y:S02]  /*03d0*/  IADD3 R19, P1, PT, R13.reuse, UR5, RZ ;  /* 0x000000050d137c10 */ /* 0x040fe4000ff3e0ff */
[----:B------:R-:W-:Y:S01]  /*03e0*/  LEA.HI.X R17, R22, UR13, R24, 0x2, P0 ;  /* 0x0000000d16117c11 */ /* 0x000fe200080f1418 */
[----:B------:R-:W3:Y:S01]  /*03f0*/  LDG.E R21, desc[UR8][R20.64] ;  /* 0x0000000814157981 */ /* 0x000ee2000c1e1900 */
[----:B------:R-:W-:-:S02]  /*0400*/  LEA.HI.X.SX32 R22, R13, UR10, 0x1, P1 ;  /* 0x0000000a0d167c11 */ /* 0x000fc400088f0eff */
[C---:B------:R-:W-:Y:S01]  /*0410*/  LEA R18, P0, R19.reuse, UR12, 0x2 ;  /* 0x0000000c13127c11 */ /* 0x040fe2000f8010ff */
[----:B------:R-:W3:Y:S03]  /*0420*/  LDG.E R24, desc[UR8][R14.64+0x8] ;  /* 0x000008080e187981 */ /* 0x000ee6000c1e1900 */
[----:B------:R-:W-:Y:S01]  /*0430*/  LEA.HI.X R19, R19, UR13, R22, 0x2, P0 ;  /* 0x0000000d13137c11 */ /* 0x000fe200080f1416 */
[----:B------:R-:W2:Y:S04]  /*0440*/  LDG.E R17, desc[UR8][R16.64] ;  /* 0x0000000810117981 */ /* 0x000ea8000c1e1900 */
[----:B------:R-:W4:Y:S04]  /*0450*/  LDG.E R18, desc[UR8][R18.64] ;  /* 0x0000000812127981 */ /* 0x000f28000c1e1900 */
[----:B------:R-:W4:Y:S01]  /*0460*/  LDG.E R22, desc[UR8][R14.64+0x10] ;  /* 0x000010080e167981 */ /* 0x000f22000c1e1900 */
[----:B---3--:R-:W-:Y:S01]  /*0470*/  FFMA R12, R21, R24, R12 ;  /* 0x00000018150c7223 */ /* 0x008fe2000000000c */
[----:B------:R-:W-:-:S03]  /*0480*/  IADD3 R24, P0, PT, R11, UR5, RZ ;  /* 0x000000050b187c10 */ /* 0x000fc6000ff1e0ff */
[----:B--2---:R-:W-:Y:S01]  /*0490*/  FFMA R21, R17, R26, R12 ;  /* 0x0000001a11157223 */ /* 0x004fe2000000000c */
[----:B------:R-:W-:Y:S02]  /*04a0*/  LEA.HI.X.SX32 R26, R11, UR10, 0x1, P0 ;  /* 0x0000000a0b1a7c11 */ /* 0x000fe400080f0eff */
[----:B------:R-:W-:Y:S02]  /*04b0*/  LEA R20, P0, R24, UR12, 0x2 ;  /* 0x0000000c18147c11 */ /* 0x000fe4000f8010ff */
[C---:B------:R-:W-:Y:S01]  /*04c0*/  IADD3 R12, P1, PT, R9.reuse, UR5, RZ ;  /* 0x00000005090c7c10 */ /* 0x040fe2000ff3e0ff */
[----:B----4-:R-:W-:Y:S01]  /*04d0*/  FFMA R22, R18, R22, R21 ;  /* 0x0000001612167223 */ /* 0x010fe20000000015 */
[----:B------:R-:W-:Y:S02]  /*04e0*/  LEA.HI.X R21, R24, UR13, R26, 0x2, P0 ;  /* 0x0000000d18157c11 */ /* 0x000fe400080f141a */
[----:B------:R-:W-:Y:S01]  /*04f0*/  LEA.HI.X.SX32 R17, R9, UR10, 0x1, P1 ;  /* 0x0000000a09117c11 */ /* 0x000fe200088f0eff */
[----:B------:R-:W2:Y:S01]  /*0500*/  LDG.E R24, desc[UR8][R14.64+0x18] ;  /* 0x000018080e187981 */ /* 0x000ea2000c1e1900 */
[----:B------:R-:W-:-:S02]  /*0510*/  LEA R16, P0, R12, UR12, 0x2 ;  /* 0x0000000c0c107c11 */ /* 0x000fc4000f8010ff */
[C---:B------:R-:W-:Y:S01]  /*0520*/  IADD3 R19, P1, PT, R5.reuse, UR5, RZ ;  /* 0x0000000505137c10 */ /* 0x040fe2000ff3e0ff */
[----:B------:R-:W3:Y:S01]  /*0530*/  LDG.E R21, desc[UR8][R20.64] ;  /* 0x0000000814157981 */ /* 0x000ee2000c1e1900 */
[----:B------:R-:W-:Y:S02]  /*0540*/  LEA.HI.X R17, R12, UR13, R17, 0x2, P0 ;  /* 0x0000000d0c117c11 */ /* 0x000fe400080f1411 */
[----:B------:R-:W-:Y:S01]  /*0550*/  LEA.HI.X.SX32 R12, R5, UR10, 0x1, P1 ;  /* 0x0000000a050c7c11 */ /* 0x000fe200088f0eff */
[----:B------:R-:W4:Y:S01]  /*0560*/  LDG.E R26, desc[UR8][R14.64+0x1c] ;  /* 0x00001c080e1a7981 */ /* 0x000f22000c1e1900 */
[----:B------:R-:W-:-:S03]  /*0570*/  LEA R18, P0, R19, UR12, 0x2 ;  /* 0x0000000c13127c11 */ /* 0x000fc6000f8010ff */
[----:B------:R-:W2:Y:S01]  /*0580*/  LDG.E R17, desc[UR8][R16.64] ;  /* 0x0000000810117981 */ /* 0x000ea2000c1e1900 */
[----:B------:R-:W-:-:S03]  /*0590*/  LEA.HI.X R19, R19, UR13, R12, 0x2, P0 ;  /* 0x0000000d13137c11 */ /* 0x000fc600080f140c */
[----:B------:R-:W3:Y:S04]  /*05a0*/  LDG.E R12, desc[UR8][R14.64+0x14] ;  /* 0x000014080e0c7981 */ /* 0x000ee8000c1e1900 */
[----:B------:R-:W4:Y:S01]  /*05b0*/  LDG.E R19, desc[UR8][R18.64] ;  /* 0x0000000812137981 */ /* 0x000f22000c1e1900 */
[----:B------:R-:W-:-:S04]  /*05c0*/  UIADD3 UR4, UPT, UPT, UR4, 0x8, URZ ;  /* 0x0000000804047890 */ /* 0x000fc8000fffe0ff */
[----:B------:R-:W-:Y:S01]  /*05d0*/  UISETP.NE.AND UP0, UPT, UR4, URZ, UPT ;  /* 0x000000ff0400728c */ /* 0x000fe2000bf05270 */
[C---:B------:R-:W-:Y:S02]  /*05e0*/  IMAD R29, R6.reuse, 0x8, R29 ;  /* 0x00000008061d7824 */ /* 0x040fe400078e021d */
[C---:B------:R-:W-:Y:S02]  /*05f0*/  IMAD R5, R6.reuse, 0x8, R5 ;  /* 0x0000000806057824 */ /* 0x040fe400078e0205 */
[C---:B------:R-:W-:Y:S02]  /*0600*/  IMAD R9, R6.reuse, 0x8, R9 ;  /* 0x0000000806097824 */ /* 0x040fe400078e0209 */
[C---:B------:R-:W-:Y:S02]  /*0610*/  IMAD R11, R6.reuse, 0x8, R11 ;  /* 0x00000008060b7824 */ /* 0x040fe400078e020b */
[C---:B------:R-:W-:Y:S02]  /*0620*/  IMAD R13, R6.reuse, 0x8, R13 ;  /* 0x00000008060d7824 */ /* 0x040fe400078e020d */
[----:B------:R-:W-:-:S02]  /*0630*/  IMAD R23, R6, 0x8, R23 ;  /* 0x0000000806177824 */ /* 0x000fc400078e0217 */
[C---:B------:R-:W-:Y:S02]  /*0640*/  IMAD R25, R6.reuse, 0x8, R25 ;  /* 0x0000000806197824 */ /* 0x040fe400078e0219 */
[----:B------:R-:W-:Y:S02]  /*0650*/  VIADD R27, R27, 0x8 ;  /* 0x000000081b1b7836 */ /* 0x000fe40000000000 */
[----:B------:R-:W-:Y:S02]  /*0660*/  IMAD R10, R6, 0x8, R10 ;  /* 0x00000008060a7824 */ /* 0x000fe400078e020a */
[----:B---3--:R-:W-:-:S04]  /*0670*/  FFMA R12, R21, R12, R22 ;  /* 0x0000000c150c7223 */ /* 0x008fc80000000016 */
[----:B--2---:R-:W-:-:S04]  /*0680*/  FFMA R12, R17, R24, R12 ;  /* 0x00000018110c7223 */ /* 0x004fc8000000000c */
[----:B----4-:R-:W-:Y:S01]  /*0690*/  FFMA R12, R19, R26, R12 ;  /* 0x0000001a130c7223 */ /* 0x010fe2000000000c */
[----:B------:R-:W-:Y:S06]  /*06a0*/  BRA.U UP0, `(.L_x_2) ;  /* 0xfffffff900e07547 */ /* 0x000fec000b83ffff */
[----:B------:R-:W-:-:S12]  /*06b0*/  ULOP3.LUT UR4, UR6, 0x7ffffff8, URZ, 0xc0, !UPT ;  /* 0x7ffffff806047892 */ /* 0x000fd8000f8ec0ff */
.L_x_1:
[----:B------:R-:W-:-:S04]  /*06c0*/  ULOP3.LUT UR11, UR6, 0x7, URZ, 0xc0, !UPT ;  /* 0x00000007060b7892 */ /* 0x000fc8000f8ec0ff */
[----:B------:R-:W-:-:S09]  /*06d0*/  UISETP.NE.AND UP0, UPT, UR11, URZ, UPT ;  /* 0x000000ff0b00728c */ /* 0x000fd2000bf05270 */
[----:B------:R-:W-:Y:S05]  /*06e0*/  BRA.U !UP0, `(.L_x_0) ;  /* 0x0000000508587547 */ /* 0x000fea000b800000 */
[----:B------:R-:W-:Y:S02]  /*06f0*/  UISETP.GE.U32.AND UP0, UPT, UR11, 0x4, UPT ;  /* 0x000000040b00788c */ /* 0x000fe4000bf06070 */
[----:B------:R-:W-:-:S04]  /*0700*/  ULOP3.LUT UR7, UR6, 0x3, URZ, 0xc0, !UPT ;  /* 0x0000000306077892 */ /* 0x000fc8000f8ec0ff */
[----:B------:R-:W-:-:S03]  /*0710*/  UISETP.NE.AND UP1, UPT, UR7, URZ, UPT ;  /* 0x000000ff0700728c */ /* 0x000fc6000bf25270 */
[----:B------:R-:W-:Y:S08]  /*0720*/  BRA.U !UP0, `(.L_x_3) ;  /* 0x00000001089c7547 */ /* 0x000ff0000b800000 */
[----:B------:R-:W0:Y:S01]  /*0730*/  LDCU.128 UR12, c[0x0][0x390] ;  /* 0x00007200ff0c77ac */ /* 0x000e220008000c00 */
[----:B------:R-:W-:Y:S02]  /*0740*/  IMAD R5, R6, UR4, R3 ;  /* 0x0000000406057c24 */ /* 0x000fe4000f8e0203 */
[----:B------:R-:W-:Y:S02]  /*0750*/  VIADD R9, R7, UR4 ;  /* 0x0000000407097c36 */ /* 0x000fe40008000000 */
[C-C-:B------:R-:W-:Y:S01]  /*0760*/  IMAD.IADD R11, R5.reuse, 0x1, R6.reuse ;  /* 0x00000001050b7824 */ /* 0x140fe200078e0206 */
[C---:B------:R-:W-:Y:S02]  /*0770*/  IADD3 R17, P1, PT, R5.reuse, UR5, RZ ;  /* 0x0000000505117c10 */ /* 0x040fe4000ff3e0ff */
[----:B------:R-:W-:Y:S02]  /*0780*/  IADD3 R15, P2, PT, R4, R9, RZ ;  /* 0x00000009040f7210 */ /* 0x000fe40007f5e0ff */
[----:B------:R-:W-:Y:S01]  /*0790*/  LEA.HI.X.SX32 R22, R5, UR10, 0x1, P1 ;  /* 0x0000000a05167c11 */ /* 0x000fe200088f0eff */
[C---:B------:R-:W-:Y:S01]  /*07a0*/  IMAD.IADD R5, R11.reuse, 0x1, R6 ;  /* 0x000000010b057824 */ /* 0x040fe200078e0206 */
[----:B------:R-:W-:-:S02]  /*07b0*/  IADD3 R13, P3, PT, R11, UR5, RZ ;  /* 0x000000050b0d7c10 */ /* 0x000fc4000ff7e0ff */
[----:B------:R-:W-:Y:S01]  /*07c0*/  LEA.HI.X.SX32 R18, R9, R8, 0x1, P2 ;  /* 0x0000000809127211 */ /* 0x000fe200010f0eff */
[----:B------:R-:W-:Y:S01]  /*07d0*/  IMAD.IADD R9, R5, 0x1, R6 ;  /* 0x0000000105097824 */ /* 0x000fe200078e0206 */
[----:B------:R-:W-:Y:S02]  /*07e0*/  LEA.HI.X.SX32 R16, R11, UR10, 0x1, P3 ;  /* 0x0000000a0b107c11 */ /* 0x000fe400098f0eff */
[----:B0-----:R-:W-:Y:S02]  /*07f0*/  LEA R20, P1, R17, UR12, 0x2 ;  /* 0x0000000c11147c11 */ /* 0x001fe4000f8210ff */
[----:B------:R-:W-:Y:S02]  /*0800*/  LEA R10, P0, R15, UR14, 0x2 ;  /* 0x0000000e0f0a7c11 */ /* 0x000fe4000f8010ff */
[----:B------:R-:W-:Y:S02]  /*0810*/  LEA R14, P2, R13, UR12, 0x2 ;  /* 0x0000000c0d0e7c11 */ /* 0x000fe4000f8410ff */
[----:B------:R-:W-:-:S02]  /*0820*/  LEA.HI.X R21, R17, UR13, R22, 0x2, P1 ;  /* 0x0000000d11157c11 */ /* 0x000fc400088f1416 */
[----:B------:R-:W-:Y:S02]  /*0830*/  IADD3 R17, P1, PT, R5, UR5, RZ ;  /* 0x0000000505117c10 */ /* 0x000fe4000ff3e0ff */
[----:B------:R-:W-:Y:S02]  /*0840*/  LEA.HI.X R11, R15, UR15, R18, 0x2, P0 ;  /* 0x0000000f0f0b7c11 */ /* 0x000fe400080f1412 */
[----:B------:R-:W-:Y:S01]  /*0850*/  LEA.HI.X R15, R13, UR13, R16, 0x2, P2 ;  /* 0x0000000d0d0f7c11 */ /* 0x000fe200090f1410 */
[----:B------:R-:W2:Y:S01]  /*0860*/  LDG.E R21, desc[UR8][R20.64] ;  /* 0x0000000814157981 */ /* 0x000ea2000c1e1900 */
[----:B------:R-:W-:Y:S02]  /*0870*/  LEA.HI.X.SX32 R18, R5, UR10, 0x1, P1 ;  /* 0x0000000a05127c11 */ /* 0x000fe400088f0eff */
[----:B------:R-:W-:Y:S01]  /*0880*/  LEA R16, P0, R17, UR12, 0x2 ;  /* 0x0000000c11107c11 */ /* 0x000fe2000f8010ff */
[----:B------:R-:W2:Y:S01]  /*0890*/  LDG.E R5, desc[UR8][R10.64] ;  /* 0x000000080a057981 */ /* 0x000ea2000c1e1900 */
[----:B------:R-:W-:-:S02]  /*08a0*/  IADD3 R13, P1, PT, R9, UR5, RZ ;  /* 0x00000005090d7c10 */ /* 0x000fc4000ff3e0ff */
[----:B------:R-:W-:Y:S01]  /*08b0*/  LEA.HI.X R17, R17, UR13, R18, 0x2, P0 ;  /* 0x0000000d11117c11 */ /* 0x000fe200080f1412 */
[----:B------:R-:W3:Y:S01]  /*08c0*/  LDG.E R14, desc[UR8][R14.64] ;  /* 0x000000080e0e7981 */ /* 0x000ee2000c1e1900 */
[----:B------:R-:W-:Y:S02]  /*08d0*/  LEA R18, P0, R13, UR12, 0x2 ;  /* 0x0000000c0d127c11 */ /* 0x000fe4000f8010ff */
[----:B------:R-:W-:Y:S01]  /*08e0*/  LEA.HI.X.SX32 R22, R9, UR10, 0x1, P1 ;  /* 0x0000000a09167c11 */ /* 0x000fe200088f0eff */
[----:B------:R-:W4:Y:S04]  /*08f0*/  LDG.E R16, desc[UR8][R16.64] ;  /* 0x0000000810107981 */ /* 0x000f28000c1e1900 */
[----:B------:R-:W3:Y:S01]  /*0900*/  LDG.E R9, desc[UR8][R10.64+0x4] ;  /* 0x000004080a097981 */ /* 0x000ee2000c1e1900 */
[----:B------:R-:W-:-:S03]  /*0910*/  LEA.HI.X R19, R13, UR13, R22, 0x2, P0 ;  /* 0x0000000d0d137c11 */ /* 0x000fc600080f1416 */
[----:B------:R-:W4:Y:S04]  /*0920*/  LDG.E R13, desc[UR8][R10.64+0x8] ;  /* 0x000008080a0d7981 */ /* 0x000f28000c1e1900 */
[----:B------:R-:W5:Y:S04]  /*0930*/  LDG.E R22, desc[UR8][R10.64+0xc] ;  /* 0x00000c080a167981 */ /* 0x000f68000c1e1900 */
[----:B------:R-:W5:Y:S01]  /*0940*/  LDG.E R18, desc[UR8][R18.64] ;  /* 0x0000000812127981 */ /* 0x000f62000c1e1900 */
[----:B------:R-:W-:Y:S01]  /*0950*/  UIADD3 UR4, UPT, UPT, UR4, 0x4, URZ ;  /* 0x0000000404047890 */ /* 0x000fe2000fffe0ff */
[----:B--2---:R-:W-:-:S04]  /*0960*/  FFMA R5, R21, R5, R12 ;  /* 0x0000000515057223 */ /* 0x004fc8000000000c */
[----:B---3--:R-:W-:-:S04]  /*0970*/  FFMA R5, R14, R9, R5 ;  /* 0x000000090e057223 */ /* 0x008fc80000000005 */
[----:B----4-:R-:W-:-:S04]  /*0980*/  FFMA R5, R16, R13, R5 ;  /* 0x0000000d10057223 */ /* 0x010fc80000000005 */
[----:B-----5:R-:W-:-:S07]  /*0990*/  FFMA R12, R18, R22, R5 ;  /* 0x00000016120c7223 */ /* 0x020fce0000000005 */
.L_x_3:
[----:B------:R-:W-:Y:S05]  /*09a0*/  BRA.U !UP1, `(.L_x_0) ;  /* 0x0000000109a87547 */ /* 0x000fea000b800000 */
[----:B------:R-:W-:Y:S02]  /*09b0*/  UISETP.NE.AND UP0, UPT, UR7, 0x1, UPT ;  /* 0x000000010700788c */ /* 0x000fe4000bf05270 */
[----:B------:R-:W-:-:S04]  /*09c0*/  ULOP3.LUT UR6, UR6, 0x1, URZ, 0xc0, !UPT ;  /* 0x0000000106067892 */ /* 0x000fc8000f8ec0ff */
[----:B------:R-:W-:-:S03]  /*09d0*/  UISETP.NE.U32.AND UP1, UPT, UR6, 0x1, UPT ;  /* 0x000000010600788c */ /* 0x000fc6000bf25070 */
[----:B------:R-:W-:Y:S08]  /*09e0*/  BRA.U !UP0, `(.L_x_4) ;  /* 0x00000001085c7547 */ /* 0x000ff0000b800000 */
[----:B------:R-:W0:Y:S01]  /*09f0*/  LDCU.128 UR12, c[0x0][0x390] ;  /* 0x00007200ff0c77ac */ /* 0x000e220008000c00 */
[----:B------:R-:W-:Y:S02]  /*0a00*/  IMAD R5, R6, UR4, R3 ;  /* 0x0000000406057c24 */ /* 0x000fe4000f8e0203 */
[----:B------:R-:W-:Y:S02]  /*0a10*/  VIADD R11, R7, UR4 ;  /* 0x00000004070b7c36 */ /* 0x000fe40008000000 */
[C---:B------:R-:W-:Y:S01]  /*0a20*/  IMAD.IADD R17, R5.reuse, 0x1, R6 ;  /* 0x0000000105117824 */ /* 0x040fe200078e0206 */
[C---:B------:R-:W-:Y:S02]  /*0a30*/  IADD3 R9, P1, PT, R5.reuse, UR5, RZ ;  /* 0x0000000505097c10 */ /* 0x040fe4000ff3e0ff */
[----:B------:R-:W-:Y:S02]  /*0a40*/  IADD3 R13, P0, PT, R4, R11, RZ ;  /* 0x0000000b040d7210 */ /* 0x000fe40007f1e0ff */
[----:B------:R-:W-:-:S02]  /*0a50*/  LEA.HI.X.SX32 R16, R5, UR10, 0x1, P1 ;  /* 0x0000000a05107c11 */ /* 0x000fc400088f0eff */
[----:B------:R-:W-:Y:S02]  /*0a60*/  IADD3 R5, P2, PT, R17, UR5, RZ ;  /* 0x0000000511057c10 */ /* 0x000fe4000ff5e0ff */
[----:B------:R-:W-:Y:S02]  /*0a70*/  LEA.HI.X.SX32 R18, R11, R8, 0x1, P0 ;  /* 0x000000080b127211 */ /* 0x000fe400000f0eff */
[----:B------:R-:W-:Y:S02]  /*0a80*/  LEA.HI.X.SX32 R20, R17, UR10, 0x1, P2 ;  /* 0x0000000a11147c11 */ /* 0x000fe400090f0eff */
[----:B0-----:R-:W-:Y:S02]  /*0a90*/  LEA R14, P3, R9, UR12, 0x2 ;  /* 0x0000000c090e7c11 */ /* 0x001fe4000f8610ff */
[----:B------:R-:W-:Y:S02]  /*0aa0*/  LEA R10, P1, R13, UR14, 0x2 ;  /* 0x0000000e0d0a7c11 */ /* 0x000fe4000f8210ff */
[----:B------:R-:W-:-:S02]  /*0ab0*/  LEA.HI.X R15, R9, UR13, R16, 0x2, P3 ;  /* 0x0000000d090f7c11 */ /* 0x000fc400098f1410 */
[----:B------:R-:W-:Y:S02]  /*0ac0*/  LEA R16, P0, R5, UR12, 0x2 ;  /* 0x0000000c05107c11 */ /* 0x000fe4000f8010ff */
[----:B------:R-:W-:Y:S02]  /*0ad0*/  LEA.HI.X R11, R13, UR15, R18, 0x2, P1 ;  /* 0x0000000f0d0b7c11 */ /* 0x000fe400088f1412 */
[----:B------:R-:W-:Y:S01]  /*0ae0*/  LEA.HI.X R17, R5, UR13, R20, 0x2, P0 ;  /* 0x0000000d05117c11 */ /* 0x000fe200080f1414 */
[----:B------:R-:W2:Y:S04]  /*0af0*/  LDG.E R15, desc[UR8][R14.64] ;  /* 0x000000080e0f7981 */ /* 0x000ea8000c1e1900 */
[----:B------:R-:W2:Y:S04]  /*0b00*/  LDG.E R5, desc[UR8][R10.64] ;  /* 0x000000080a057981 */ /* 0x000ea8000c1e1900 */
[----:B------:R-:W3:Y:S04]  /*0b10*/  LDG.E R9, desc[UR8][R10.64+0x4] ;  /* 0x000004080a097981 */ /* 0x000ee8000c1e1900 */
[----:B------:R-:W3:Y:S01]  /*0b20*/  LDG.E R16, desc[UR8][R16.64] ;  /* 0x0000000810107981 */ /* 0x000ee2000c1e1900 */
[----:B------:R-:W-:Y:S01]  /*0b30*/  UIADD3 UR4, UPT, UPT, UR4, 0x2, URZ ;  /* 0x0000000204047890 */ /* 0x000fe2000fffe0ff */
[----:B--2---:R-:W-:-:S04]  /*0b40*/  FFMA R5, R15, R5, R12 ;  /* 0x000000050f057223 */ /* 0x004fc8000000000c */
[----:B---3--:R-:W-:-:S07]  /*0b50*/  FFMA R12, R16, R9, R5 ;  /* 0x00000009100c7223 */ /* 0x008fce0000000005 */
.L_x_4:
[----:B------:R-:W-:Y:S05]  /*0b60*/  BRA.U UP1, `(.L_x_0) ;  /* 0x0000000101387547 */ /* 0x000fea000b800000 */
[----:B------:R-:W0:Y:S01]  /*0b70*/  LDCU.128 UR12, c[0x0][0x390] ;  /* 0x00007200ff0c77ac */ /* 0x000e220008000c00 */
[----:B------:R-:W-:Y:S02]  /*0b80*/  VIADD R7, R7, UR4 ;  /* 0x0000000407077c36 */ /* 0x000fe40008000000 */
[----:B------:R-:W-:-:S03]  /*0b90*/  IMAD R5, R6, UR4, R3 ;  /* 0x0000000406057c24 */ /* 0x000fc6000f8e0203 */
[----:B------:R-:W-:Y:S02]  /*0ba0*/  IADD3 R9, P1, PT, R4, R7, RZ ;  /* 0x0000000704097210 */ /* 0x000fe40007f3e0ff */
[----:B------:R-:W-:Y:S02]  /*0bb0*/  IADD3 R11, P0, PT, R5, UR5, RZ ;  /* 0x00000005050b7c10 */ /* 0x000fe4000ff1e0ff */
[----:B------:R-:W-:Y:S02]  /*0bc0*/  LEA.HI.X.SX32 R10, R7, R8, 0x1, P1 ;  /* 0x00000008070a7211 */ /* 0x000fe400008f0eff */
[----:B------:R-:W-:Y:S02]  /*0bd0*/  LEA.HI.X.SX32 R14, R5, UR10, 0x1, P0 ;  /* 0x0000000a050e7c11 */ /* 0x000fe400080f0eff */
[----:B0-----:R-:W-:Y:S02]  /*0be0*/  LEA R4, P1, R11, UR12, 0x2 ;  /* 0x0000000c0b047c11 */ /* 0x001fe4000f8210ff */
[----:B------:R-:W-:-:S02]  /*0bf0*/  LEA R8, P2, R9, UR14, 0x2 ;  /* 0x0000000e09087c11 */ /* 0x000fc4000f8410ff */
[----:B------:R-:W-:Y:S02]  /*0c00*/  LEA.HI.X R5, R11, UR13, R14, 0x2, P1 ;  /* 0x0000000d0b057c11 */ /* 0x000fe400088f140e */
[----:B------:R-:W-:-:S04]  /*0c10*/  LEA.HI.X R9, R9, UR15, R10, 0x2, P2 ;  /* 0x0000000f09097c11 */ /* 0x000fc800090f140a */
[----:B------:R-:W2:Y:S04]  /*0c20*/  LDG.E R5, desc[UR8][R4.64] ;  /* 0x0000000804057981 */ /* 0x000ea8000c1e1900 */
[----:B------:R-:W2:Y:S02]  /*0c30*/  LDG.E R8, desc[UR8][R8.64] ;  /* 0x0000000808087981 */ /* 0x000ea4000c1e1900 */
[----:B--2---:R-:W-:-:S07]  /*0c40*/  FFMA R12, R5, R8, R12 ;  /* 0x00000008050c7223 */ /* 0x004fce000000000c */
.L_x_0:
[----:B------:R-:W0:Y:S01]  /*0c50*/  LDCU.64 UR4, c[0x0][0x3a8] ;  /* 0x00007500ff0477ac */ /* 0x000e220008000a00 */
[----:B------:R-:W-:-:S05]  /*0c60*/  IMAD R3, R0, R6, R3 ;  /* 0x0000000600037224 */ /* 0x000fca00078e0203 */
[----:B------:R-:W-:Y:S02]  /*0c70*/  SHF.R.S32.HI R5, RZ, 0x1f, R3 ;  /* 0x0000001fff057819 */ /* 0x000fe40000011403 */
[----:B------:R-:W-:-:S04]  /*0c80*/  IADD3 R3, P0, PT, R2, R3, RZ ;  /* 0x0000000302037210 */ /* 0x000fc80007f1e0ff */
[----:B------:R-:W-:Y:S02]  /*0c90*/  LEA.HI.X.SX32 R0, R2, R5, 0x1, P0 ;  /* 0x0000000502007211 */ /* 0x000fe400000f0eff */
[C---:B0-----:R-:W-:Y:S01]  /*0ca0*/  LEA R2, P0, R3.reuse, UR4, 0x2 ;  /* 0x0000000403027c11 */ /* 0x041fe2000f8010ff */
[----:B------:R-:W0:Y:S03]  /*0cb0*/  LDCU UR4, c[0x0][0x3a0] ;  /* 0x00007400ff0477ac */ /* 0x000e260008000800 */
[----:B------:R-:W-:Y:S01]  /*0cc0*/  LEA.HI.X R3, R3, UR5, R0, 0x2, P0 ;  /* 0x0000000503037c11 */ /* 0x000fe200080f1400 */
[----:B------:R-:W1:Y:S04]  /*0cd0*/  LDCU UR5, c[0x0][0x38c] ;  /* 0x00007180ff0577ac */ /* 0x000e680008000800 */
[----:B------:R-:W0:Y:S02]  /*0ce0*/  LDG.E R0, desc[UR8][R2.64] ;  /* 0x0000000802007981 */ /* 0x000e24000c1e1900 */
[----:B0-----:R-:W-:-:S04]  /*0cf0*/  FMUL R5, R0, UR4 ;  /* 0x0000000400057c20 */ /* 0x001fc80008400000 */
[----:B-1----:R-:W-:-:S05]  /*0d00*/  FFMA R5, R12, UR5, R5 ;  /* 0x000000050c057c23 */ /* 0x002fca0008000005 */
[----:B------:R-:W-:Y:S01]  /*0d10*/  STG.E desc[UR8][R2.64], R5 ;  /* 0x0000000502007986 */ /* 0x000fe2000c101908 */
[----:B------:R-:W-:Y:S05]  /*0d20*/  EXIT ;  /* 0x000000000000794d */ /* 0x000fea0003800000 */
.L_x_5:
[----:B------:R-:W-:-:S00]  /*0d30*/  BRA `(.L_x_5) ;  /* 0xfffffffc00fc7947 */ /* 0x000fc0000383ffff */
[----:B------:R-:W-:-:S00]  /*0d40*/  NOP ;  /* 0x0000000000007918 */ /* 0x000fc00000000000 */
        /* <DEDUP_REMOVED lines=11> */
.L_x_6:


//--------------------- .nv.shared.reserved.0     --------------------------
	.section	.nv.shared.reserved.0,"aw",@nobits
	.weak		__nv_reservedSMEM_offset_0_alias
	.size		__nv_reservedSMEM_offset_0_alias, 0, 64
	.other		__nv_reservedSMEM_offset_0_alias,@"STO_CUDA_RESERVED_SHARED STV_DEFAULT"
__nv_reservedSMEM_offset_0_alias:
	.zero		0
	.zero		64


//--------------------- .nv.constant0._Z10mysgemm_v1iiifPfS_fS_ --------------------------
	.section	.nv.constant0._Z10mysgemm_v1iiifPfS_fS_,"a",@progbits
	.sectionflags	@""
	.align	4
.nv.constant0._Z10mysgemm_v1iiifPfS_fS_:
	.zero		944


//--------------------- SYMBOLS --------------------------

	.type		.nv.reservedSmem.offset0,@object
	.size		.nv.reservedSmem.offset0,0x4
